//
// Generated by NVIDIA NVVM Compiler
//
// Compiler Build ID: CL-36424714
// Cuda compilation tools, release 13.0, V13.0.88
// Based on NVVM 20.0.0
//

.version 9.0
.target sm_100
.address_size 64

	// .globl	_Z14convolution_1dPiS_i
.const .align 4 .b8 d_mask[28];

.visible .entry _Z14convolution_1dPiS_i(
	.param .u64 .ptr .align 1 _Z14convolution_1dPiS_i_param_0,
	.param .u64 .ptr .align 1 _Z14convolution_1dPiS_i_param_1,
	.param .u32 _Z14convolution_1dPiS_i_param_2
)
{
	.reg .pred 	%p<22>;
	.reg .b32 	%r<48>;
	.reg .b64 	%rd<21>;

	ld.param.u64 	%rd3, [_Z14convolution_1dPiS_i_param_0];
	ld.param.u64 	%rd2, [_Z14convolution_1dPiS_i_param_1];
	ld.param.u32 	%r21, [_Z14convolution_1dPiS_i_param_2];
	cvta.to.global.u64 	%rd1, %rd3;
	mov.u32 	%r23, %ctaid.x;
	mov.u32 	%r24, %ntid.x;
	mov.u32 	%r25, %tid.x;
	mad.lo.s32 	%r1, %r23, %r24, %r25;
	add.s32 	%r2, %r1, -3;
	setp.lt.s32 	%p1, %r1, 3;
	setp.ge.s32 	%p2, %r2, %r21;
	mov.b32 	%r42, 0;
	or.pred  	%p3, %p1, %p2;
	@%p3 bra 	$L__BB0_2;
	mul.wide.u32 	%rd4, %r2, 4;
	add.s64 	%rd5, %rd1, %rd4;
	ld.global.u32 	%r26, [%rd5];
	ld.const.u32 	%r27, [d_mask];
	mul.lo.s32 	%r42, %r27, %r26;
$L__BB0_2:
	add.s32 	%r5, %r1, -2;
	setp.lt.s32 	%p4, %r1, 2;
	setp.ge.s32 	%p5, %r5, %r21;
	or.pred  	%p6, %p4, %p5;
	@%p6 bra 	$L__BB0_4;
	mul.wide.u32 	%rd6, %r5, 4;
	add.s64 	%rd7, %rd1, %rd6;
	ld.global.u32 	%r28, [%rd7];
	ld.const.u32 	%r29, [d_mask+4];
	mad.lo.s32 	%r42, %r29, %r28, %r42;
$L__BB0_4:
	setp.lt.s32 	%p7, %r1, 1;
	setp.gt.s32 	%p8, %r1, %r21;
	or.pred  	%p9, %p7, %p8;
	@%p9 bra 	$L__BB0_6;
	add.s32 	%r30, %r1, -1;
	mul.wide.u32 	%rd8, %r30, 4;
	add.s64 	%rd9, %rd1, %rd8;
	ld.global.u32 	%r31, [%rd9];
	ld.const.u32 	%r32, [d_mask+8];
	mad.lo.s32 	%r42, %r32, %r31, %r42;
$L__BB0_6:
	setp.lt.s32 	%p10, %r1, 0;
	setp.ge.s32 	%p11, %r1, %r21;
	or.pred  	%p12, %p10, %p11;
	@%p12 bra 	$L__BB0_8;
	mul.wide.u32 	%rd10, %r1, 4;
	add.s64 	%rd11, %rd1, %rd10;
	ld.global.u32 	%r33, [%rd11];
	ld.const.u32 	%r34, [d_mask+12];
	mad.lo.s32 	%r42, %r34, %r33, %r42;
$L__BB0_8:
	add.s32 	%r12, %r1, 1;
	setp.lt.s32 	%p13, %r1, -1;
	setp.ge.s32 	%p14, %r12, %r21;
	or.pred  	%p15, %p13, %p14;
	@%p15 bra 	$L__BB0_10;
	mul.wide.u32 	%rd12, %r12, 4;
	add.s64 	%rd13, %rd1, %rd12;
	ld.global.u32 	%r35, [%rd13];
	ld.const.u32 	%r36, [d_mask+16];
	mad.lo.s32 	%r42, %r36, %r35, %r42;
$L__BB0_10:
	add.s32 	%r15, %r1, 2;
	setp.lt.s32 	%p16, %r1, -2;
	setp.ge.s32 	%p17, %r15, %r21;
	or.pred  	%p18, %p16, %p17;
	@%p18 bra 	$L__BB0_12;
	mul.wide.u32 	%rd14, %r15, 4;
	add.s64 	%rd15, %rd1, %rd14;
	ld.global.u32 	%r37, [%rd15];
	ld.const.u32 	%r38, [d_mask+20];
	mad.lo.s32 	%r42, %r38, %r37, %r42;
$L__BB0_12:
	add.s32 	%r18, %r1, 3;
	setp.lt.s32 	%p19, %r1, -3;
	setp.ge.s32 	%p20, %r18, %r21;
	or.pred  	%p21, %p19, %p20;
	@%p21 bra 	$L__BB0_14;
	mul.wide.u32 	%rd16, %r18, 4;
	add.s64 	%rd17, %rd1, %rd16;
	ld.global.u32 	%r39, [%rd17];
	ld.const.u32 	%r40, [d_mask+24];
	mad.lo.s32 	%r42, %r40, %r39, %r42;
$L__BB0_14:
	cvta.to.global.u64 	%rd18, %rd2;
	mul.wide.s32 	%rd19, %r1, 4;
	add.s64 	%rd20, %rd18, %rd19;
	st.global.u32 	[%rd20], %r42;
	ret;

}


// ===== COMPILED SASS (sm_100) =====

	.target	sm_100

	.elftype	@"ET_EXEC"


//--------------------- .note.nv.tkinfo           --------------------------
	.section	.note.nv.tkinfo,"",@"SHT_NOTE"
	.sectionflags	@"SHF_NOTE_NV_TKINFO"
	.tkinfo
        /*0018*/ 	.word	0x00000002
        /*0030*/ 	.string	""
        /*0030*/ 	.string	"ptxas"
        /*0030*/ 	.string	"Cuda compilation tools, release 13.0, V13.0.88"
        /*0030*/ 	.string	"Build cuda_13.0.r13.0/compiler.36424714_0"
        /*0030*/ 	.string	"-arch sm_100 -m 64 "



//--------------------- .note.nv.cuinfo           --------------------------
	.section	.note.nv.cuinfo,"",@"SHT_NOTE"
	.sectionflags	@"SHF_NOTE_NV_CUINFO"
        /*0018*/ 	.short	0x0002
        /*001a*/ 	.short	0x0064
        /*001c*/ 	.short	0x0082
	.zero		2


//--------------------- .nv.info                  --------------------------
	.section	.nv.info,"",@"SHT_CUDA_INFO"
	.align	4


	//----- nvinfo : EIATTR_REGCOUNT
	.align		4
        /*0000*/ 	.byte	0x04, 0x2f
        /*0002*/ 	.short	(.L_2 - .L_1)
	.align		4
.L_1:
        /*0004*/ 	.word	index@(_Z14convolution_1dPiS_i)
        /*0008*/ 	.word	0x0000001e


	//----- nvinfo : EIATTR_FRAME_SIZE
	.align		4
.L_2:
        /*000c*/ 	.byte	0x04, 0x11
        /*000e*/ 	.short	(.L_4 - .L_3)
	.align		4
.L_3:
        /*0010*/ 	.word	index@(_Z14convolution_1dPiS_i)
        /*0014*/ 	.word	0x00000000


	//----- nvinfo : EIATTR_MIN_STACK_SIZE
	.align		4
.L_4:
        /*0018*/ 	.byte	0x04, 0x12
        /*001a*/ 	.short	(.L_6 - .L_5)
	.align		4
.L_5:
        /*001c*/ 	.word	index@(_Z14convolution_1dPiS_i)
        /*0020*/ 	.word	0x00000000
.L_6:


//--------------------- .nv.compat                --------------------------
	.section	.nv.compat,"",@"SHT_CUDA_COMPAT_INFO"
	.align	4
        /*0000*/ 	.byte	0x02, 0x09, 0x00, 0x00, 0x02, 0x02, 0x01, 0x00, 0x02, 0x05, 0x05, 0x00, 0x03, 0x07, 0x01, 0x01
        /*0010*/ 	.byte	0x02, 0x03, 0x00, 0x00, 0x02, 0x06, 0x01, 0x00, 0x04, 0x0b, 0x08, 0x00, 0x09, 0x00, 0x00, 0x00
        /*0020*/ 	.byte	0x00, 0x00, 0x00, 0x00


//--------------------- .nv.info._Z14convolution_1dPiS_i --------------------------
	.section	.nv.info._Z14convolution_1dPiS_i,"",@"SHT_CUDA_INFO"
	.sectionflags	@""
	.align	4


	//----- nvinfo : EIATTR_CUDA_API_VERSION
	.align		4
        /*0000*/ 	.byte	0x04, 0x37
        /*0002*/ 	.short	(.L_8 - .L_7)
.L_7:
        /*0004*/ 	.word	0x00000082


	//----- nvinfo : EIATTR_KPARAM_INFO
	.align		4
.L_8:
        /*0008*/ 	.byte	0x04, 0x17
        /*000a*/ 	.short	(.L_10 - .L_9)
.L_9:
        /*000c*/ 	.word	0x00000000
        /*0010*/ 	.short	0x0002
        /*0012*/ 	.short	0x0010
        /*0014*/ 	.byte	0x00, 0xf0, 0x11, 0x00


	//----- nvinfo : EIATTR_KPARAM_INFO
	.align		4
.L_10:
        /*0018*/ 	.byte	0x04, 0x17
        /*001a*/ 	.short	(.L_12 - .L_11)
.L_11:
        /*001c*/ 	.word	0x00000000
        /*0020*/ 	.short	0x0001
        /*0022*/ 	.short	0x0008
        /*0024*/ 	.byte	0x00, 0xf5, 0x21, 0x00


	//----- nvinfo : EIATTR_KPARAM_INFO
	.align		4
.L_12:
        /*0028*/ 	.byte	0x04, 0x17
        /*002a*/ 	.short	(.L_14 - .L_13)
.L_13:
        /*002c*/ 	.word	0x00000000
        /*0030*/ 	.short	0x0000
        /*0032*/ 	.short	0x0000
        /*0034*/ 	.byte	0x00, 0xf5, 0x21, 0x00


	//----- nvinfo : EIATTR_SPARSE_MMA_MASK
	.align		4
.L_14:
        /*0038*/ 	.byte	0x03, 0x50
        /*003a*/ 	.short	0x0000


	//----- nvinfo : EIATTR_MAXREG_COUNT
	.align		4
        /*003c*/ 	.byte	0x03, 0x1b
        /*003e*/ 	.short	0x00ff


	//----- nvinfo : EIATTR_MERCURY_ISA_VERSION
	.align		4
        /*0040*/ 	.byte	0x03, 0x5f
        /*0042*/ 	.short	0x0101


	//----- nvinfo : EIATTR_VRC_CTA_INIT_COUNT
	.align		4
        /*0044*/ 	.byte	0x02, 0x4a
	.zero		1
	.zero		1


	//----- nvinfo : EIATTR_EXIT_INSTR_OFFSETS
	.align		4
        /*0048*/ 	.byte	0x04, 0x1c
        /*004a*/ 	.short	(.L_16 - .L_15)


	//   ....[0]....
.L_15:
        /*004c*/ 	.word	0x00000420


	//----- nvinfo : EIATTR_CBANK_PARAM_SIZE
	.align		4
.L_16:
        /*0050*/ 	.byte	0x03, 0x19
        /*0052*/ 	.short	0x0014


	//----- nvinfo : EIATTR_PARAM_CBANK
	.align		4
        /*0054*/ 	.byte	0x04, 0x0a
        /*0056*/ 	.short	(.L_18 - .L_17)
	.align		4
.L_17:
        /*0058*/ 	.word	index@(.nv.constant0._Z14convolution_1dPiS_i)
        /*005c*/ 	.short	0x0380
        /*005e*/ 	.short	0x0014


	//----- nvinfo : EIATTR_SW_WAR
	.align		4
.L_18:
        /*0060*/ 	.byte	0x04, 0x36
        /*0062*/ 	.short	(.L_20 - .L_19)
.L_19:
        /*0064*/ 	.word	0x00000008
.L_20:


//--------------------- .nv.callgraph             --------------------------
	.section	.nv.callgraph,"",@"SHT_CUDA_CALLGRAPH"
	.align	4
	.sectionentsize	8
	.align		4
        /*0000*/ 	.word	0x00000000
	.align		4
        /*0004*/ 	.word	0xffffffff
	.align		4
        /*0008*/ 	.word	0x00000000
	.align		4
        /*000c*/ 	.word	0xfffffffe
	.align		4
        /*0010*/ 	.word	0x00000000
	.align		4
        /*0014*/ 	.word	0xfffffffd
	.align		4
        /*0018*/ 	.word	0x00000000
	.align		4
        /*001c*/ 	.word	0xfffffffc


//--------------------- .nv.constant3             --------------------------
	.section	.nv.constant3,"a",@progbits
	.align	4
.nv.constant3:
	.type		d_mask,@object
	.size		d_mask,(.L_0 - d_mask)
d_mask:
	.zero		28
.L_0:


//--------------------- .text._Z14convolution_1dPiS_i --------------------------
	.section	.text._Z14convolution_1dPiS_i,"ax",@progbits
	.align	128
        .global         _Z14convolution_1dPiS_i
        .type           _Z14convolution_1dPiS_i,@function
        .size           _Z14convolution_1dPiS_i,(.L_x_1 - _Z14convolution_1dPiS_i)
        .other          _Z14convolution_1dPiS_i,@"STO_CUDA_ENTRY STV_DEFAULT"
_Z14convolution_1dPiS_i:
.text._Z14convolution_1dPiS_i:
[----:B------:R-:W-:Y:S01]  /*0000*/  LDC R1, c[0x0][0x37c] ;  /* 0x0000df00ff017b82 */ /* 0x000fe20000000800 */
[----:B------:R-:W0:Y:S07]  /*0010*/  S2R R0, SR_TID.X ;  /* 0x0000000000007919 */ /* 0x000e2e0000002100 */
[----:B------:R-:W0:Y:S01]  /*0020*/  S2UR UR4, SR_CTAID.X ;  /* 0x00000000000479c3 */ /* 0x000e220000002500 */
[----:B------:R-:W1:Y:S07]  /*0030*/  LDCU UR6, c[0x0][0x390] ;  /* 0x00007200ff0677ac */ /* 0x000e6e0008000800 */
[----:B------:R-:W0:Y:S02]  /*0040*/  LDC R11, c[0x0][0x360] ;  /* 0x0000d800ff0b7b82 */ /* 0x000e240000000800 */
[----:B0-----:R-:W-:Y:S01]  /*0050*/  IMAD R11, R11, UR4, R0 ;  /* 0x000000040b0b7c24 */ /* 0x001fe2000f8e0200 */
[----:B------:R-:W0:Y:S03]  /*0060*/  LDCU.64 UR4, c[0x0][0x358] ;  /* 0x00006b00ff0477ac */ /* 0x000e260008000a00 */
[C---:B------:R-:W-:Y:S01]  /*0070*/  VIADD R17, R11.reuse, 0x1 ;  /* 0x000000010b117836 */ /* 0x040fe20000000000 */
[C---:B------:R-:W-:Y:S01]  /*0080*/  IADD3 R5, PT, PT, R11.reuse, -0x3, RZ ;  /* 0xfffffffd0b057810 */ /* 0x040fe20007ffe0ff */
[C---:B------:R-:W-:Y:S01]  /*0090*/  VIADD R13, R11.reuse, 0x3 ;  /* 0x000000030b0d7836 */ /* 0x040fe20000000000 */
[----:B------:R-:W-:-:S02]  /*00a0*/  IADD3 R25, PT, PT, R11, -0x2, RZ ;  /* 0xfffffffe0b197810 */ /* 0x000fc40007ffe0ff */
[----:B-1----:R-:W-:Y:S02]  /*00b0*/  ISETP.GE.AND P0, PT, R5, UR6, PT ;  /* 0x0000000605007c0c */ /* 0x002fe4000bf06270 */
[----:B------:R-:W-:Y:S02]  /*00c0*/  ISETP.GE.AND P4, PT, R25, UR6, PT ;  /* 0x0000000619007c0c */ /* 0x000fe4000bf86270 */
[C---:B------:R-:W-:Y:S02]  /*00d0*/  ISETP.LT.OR P0, PT, R11.reuse, 0x3, P0 ;  /* 0x000000030b00780c */ /* 0x040fe40000701670 */
[C---:B------:R-:W-:Y:S02]  /*00e0*/  ISETP.GT.AND P3, PT, R11.reuse, UR6, PT ;  /* 0x000000060b007c0c */ /* 0x040fe4000bf64270 */
[C---:B------:R-:W-:Y:S02]  /*00f0*/  ISETP.LT.OR P4, PT, R11.reuse, 0x2, P4 ;  /* 0x000000020b00780c */ /* 0x040fe40002781670 */
[----:B------:R-:W-:-:S02]  /*0100*/  ISETP.GE.AND P2, PT, R11, UR6, PT ;  /* 0x000000060b007c0c */ /* 0x000fc4000bf46270 */
[C---:B------:R-:W-:Y:S02]  /*0110*/  ISETP.LT.OR P3, PT, R11.reuse, 0x1, P3 ;  /* 0x000000010b00780c */ /* 0x040fe40001f61670 */
[----:B------:R-:W-:Y:S02]  /*0120*/  IADD3 R15, PT, PT, R11, 0x2, RZ ;  /* 0x000000020b0f7810 */ /* 0x000fe40007ffe0ff */
[----:B------:R-:W-:Y:S01]  /*0130*/  ISETP.GE.AND P1, PT, R17, UR6, PT ;  /* 0x0000000611007c0c */ /* 0x000fe2000bf26270 */
[----:B------:R-:W1:Y:S01]  /*0140*/  @!P0 LDC.64 R22, c[0x0][0x380] ;  /* 0x0000e000ff168b82 */ /* 0x000e620000000a00 */
[----:B------:R-:W-:Y:S02]  /*0150*/  ISETP.LT.OR P2, PT, R11, RZ, P2 ;  /* 0x000000ff0b00720c */ /* 0x000fe40001741670 */
[----:B------:R-:W-:Y:S02]  /*0160*/  ISETP.GE.AND P6, PT, R15, UR6, PT ;  /* 0x000000060f007c0c */ /* 0x000fe4000bfc6270 */
[----:B------:R-:W-:-:S02]  /*0170*/  ISETP.LT.OR P1, PT, R11, -0x1, P1 ;  /* 0xffffffff0b00780c */ /* 0x000fc40000f21670 */
[----:B------:R-:W-:Y:S01]  /*0180*/  ISETP.GE.AND P5, PT, R13, UR6, PT ;  /* 0x000000060d007c0c */ /* 0x000fe2000bfa6270 */
[----:B------:R-:W2:Y:S01]  /*0190*/  @!P4 LDC.64 R20, c[0x0][0x380] ;  /* 0x0000e000ff14cb82 */ /* 0x000ea20000000a00 */
[C---:B------:R-:W-:Y:S02]  /*01a0*/  ISETP.LT.OR P6, PT, R11.reuse, -0x2, P6 ;  /* 0xfffffffe0b00780c */ /* 0x040fe400037c1670 */
[----:B------:R-:W-:-:S05]  /*01b0*/  ISETP.LT.OR P5, PT, R11, -0x3, P5 ;  /* 0xfffffffd0b00780c */ /* 0x000fca0002fa1670 */
[----:B------:R-:W3:Y:S08]  /*01c0*/  @!P3 LDC.64 R18, c[0x0][0x380] ;  /* 0x0000e000ff12bb82 */ /* 0x000ef00000000a00 */
[----:B------:R-:W4:Y:S01]  /*01d0*/  @!P2 LDC.64 R8, c[0x0][0x380] ;  /* 0x0000e000ff08ab82 */ /* 0x000f220000000a00 */
[----:B-1----:R-:W-:Y:S01]  /*01e0*/  @!P0 IMAD.WIDE.U32 R22, R5, 0x4, R22 ;  /* 0x0000000405168825 */ /* 0x002fe200078e0016 */
[----:B------:R-:W-:-:S04]  /*01f0*/  @!P3 IADD3 R27, PT, PT, R11, -0x1, RZ ;  /* 0xffffffff0b1bb810 */ /* 0x000fc80007ffe0ff */
[----:B0-----:R-:W5:Y:S02]  /*0200*/  @!P0 LDG.E R0, desc[UR4][R22.64] ;  /* 0x0000000416008981 */ /* 0x001f64000c1e1900 */
[----:B------:R-:W0:Y:S08]  /*0210*/  @!P1 LDC.64 R6, c[0x0][0x380] ;  /* 0x0000e000ff069b82 */ /* 0x000e300000000a00 */
[----:B------:R-:W1:Y:S01]  /*0220*/  @!P6 LDC.64 R2, c[0x0][0x380] ;  /* 0x0000e000ff02eb82 */ /* 0x000e620000000a00 */
[----:B--2---:R-:W-:-:S07]  /*0230*/  @!P4 IMAD.WIDE.U32 R20, R25, 0x4, R20 ;  /* 0x000000041914c825 */ /* 0x004fce00078e0014 */
[----:B------:R-:W2:Y:S01]  /*0240*/  @!P5 LDC.64 R4, c[0x0][0x380] ;  /* 0x0000e000ff04db82 */ /* 0x000ea20000000a00 */
[----:B---3--:R-:W-:Y:S01]  /*0250*/  @!P3 IMAD.WIDE.U32 R18, R27, 0x4, R18 ;  /* 0x000000041b12b825 */ /* 0x008fe200078e0012 */
[----:B------:R-:W3:Y:S03]  /*0260*/  @!P4 LDG.E R10, desc[UR4][R20.64] ;  /* 0x00000004140ac981 */ /* 0x000ee6000c1e1900 */
[----:B----4-:R-:W-:Y:S02]  /*0270*/  @!P2 IMAD.WIDE.U32 R24, R11, 0x4, R8 ;  /* 0x000000040b18a825 */ /* 0x010fe400078e0008 */
[----:B------:R4:W3:Y:S01]  /*0280*/  @!P3 LDG.E R8, desc[UR4][R18.64] ;  /* 0x000000041208b981 */ /* 0x0008e2000c1e1900 */
[----:B------:R-:W3:Y:S01]  /*0290*/  @!P4 LDC R9, c[0x3][0x4] ;  /* 0x00c00100ff09cb82 */ /* 0x000ee20000000800 */
[----:B0-----:R-:W-:Y:S02]  /*02a0*/  @!P1 IMAD.WIDE.U32 R16, R17, 0x4, R6 ;  /* 0x0000000411109825 */ /* 0x001fe400078e0006 */
[----:B------:R-:W3:Y:S04]  /*02b0*/  @!P2 LDG.E R6, desc[UR4][R24.64] ;  /* 0x000000041806a981 */ /* 0x000ee8000c1e1900 */
[----:B------:R-:W3:Y:S01]  /*02c0*/  @!P1 LDG.E R16, desc[UR4][R16.64] ;  /* 0x0000000410109981 */ /* 0x000ee2000c1e1900 */
[----:B-1----:R-:W-:Y:S01]  /*02d0*/  @!P6 IMAD.WIDE.U32 R14, R15, 0x4, R2 ;  /* 0x000000040f0ee825 */ /* 0x002fe200078e0002 */
[----:B------:R-:W0:Y:S05]  /*02e0*/  @!P3 LDC R12, c[0x3][0x8] ;  /* 0x00c00200ff0cbb82 */ /* 0x000e2a0000000800 */
[----:B------:R-:W3:Y:S01]  /*02f0*/  @!P6 LDG.E R14, desc[UR4][R14.64] ;  /* 0x000000040e0ee981 */ /* 0x000ee2000c1e1900 */
[----:B--2---:R-:W-:-:S02]  /*0300*/  @!P5 IMAD.WIDE.U32 R4, R13, 0x4, R4 ;  /* 0x000000040d04d825 */ /* 0x004fc400078e0004 */
[----:B------:R-:W5:Y:S04]  /*0310*/  @!P0 LDC R3, c[0x3][RZ] ;  /* 0x00c00000ff038b82 */ /* 0x000f680000000800 */
[----:B------:R-:W2:Y:S04]  /*0320*/  @!P5 LDG.E R4, desc[UR4][R4.64] ;  /* 0x000000040404d981 */ /* 0x000ea8000c1e1900 */
[----:B------:R-:W1:Y:S01]  /*0330*/  @!P2 LDC R13, c[0x3][0xc] ;  /* 0x00c00300ff0dab82 */ /* 0x000e620000000800 */
[----:B------:R-:W-:-:S07]  /*0340*/  HFMA2 R7, -RZ, RZ, 0, 0 ;  /* 0x00000000ff077431 */ /* 0x000fce00000001ff */
[----:B----4-:R-:W4:Y:S08]  /*0350*/  @!P1 LDC R18, c[0x3][0x10] ;  /* 0x00c00400ff129b82 */ /* 0x010f300000000800 */
[----:B------:R-:W4:Y:S01]  /*0360*/  @!P6 LDC R19, c[0x3][0x14] ;  /* 0x00c00500ff13eb82 */ /* 0x000f220000000800 */
[----:B-----5:R-:W-:-:S07]  /*0370*/  @!P0 IMAD R7, R0, R3, RZ ;  /* 0x0000000300078224 */ /* 0x020fce00078e02ff */
[----:B------:R-:W5:Y:S08]  /*0380*/  LDC.64 R2, c[0x0][0x388] ;  /* 0x0000e200ff027b82 */ /* 0x000f700000000a00 */
[----:B------:R-:W2:Y:S01]  /*0390*/  @!P5 LDC R0, c[0x3][0x18] ;  /* 0x00c00600ff00db82 */ /* 0x000ea20000000800 */
[----:B---3--:R-:W-:-:S04]  /*03a0*/  @!P4 IMAD R7, R10, R9, R7 ;  /* 0x000000090a07c224 */ /* 0x008fc800078e0207 */
[----:B0-----:R-:W-:-:S04]  /*03b0*/  @!P3 IMAD R7, R8, R12, R7 ;  /* 0x0000000c0807b224 */ /* 0x001fc800078e0207 */
[----:B-1----:R-:W-:-:S04]  /*03c0*/  @!P2 IMAD R7, R6, R13, R7 ;  /* 0x0000000d0607a224 */ /* 0x002fc800078e0207 */
[----:B----4-:R-:W-:Y:S02]  /*03d0*/  @!P1 IMAD R7, R16, R18, R7 ;  /* 0x0000001210079224 */ /* 0x010fe400078e0207 */
[----:B-----5:R-:W-:-:S04]  /*03e0*/  IMAD.WIDE R2, R11, 0x4, R2 ;  /* 0x000000040b027825 */ /* 0x020fc800078e0202 */
[----:B------:R-:W-:-:S04]  /*03f0*/  @!P6 IMAD R7, R14, R19, R7 ;  /* 0x000000130e07e224 */ /* 0x000fc800078e0207 */
[----:B--2---:R-:W-:-:S05]  /*0400*/  @!P5 IMAD R7, R4, R0, R7 ;  /* 0x000000000407d224 */ /* 0x004fca00078e0207 */
[----:B------:R-:W-:Y:S01]  /*0410*/  STG.E desc[UR4][R2.64], R7 ;  /* 0x0000000702007986 */ /* 0x000fe2000c101904 */
[----:B------:R-:W-:Y:S05]  /*0420*/  EXIT ;  /* 0x000000000000794d */ /* 0x000fea0003800000 */
.L_x_0:
[----:B------:R-:W-:-:S00]  /*0430*/  BRA `(.L_x_0) ;  /* 0xfffffffc00fc7947 */ /* 0x000fc0000383ffff */
[----:B------:R-:W-:-:S00]  /*0440*/  NOP ;  /* 0x0000000000007918 */ /* 0x000fc00000000000 */
        /* <DEDUP_REMOVED lines=11> */
.L_x_1:


//--------------------- .nv.shared.reserved.0     --------------------------
	.section	.nv.shared.reserved.0,"aw",@nobits
	.weak		__nv_reservedSMEM_offset_0_alias
	.size		__nv_reservedSMEM_offset_0_alias, 0, 64
	.other		__nv_reservedSMEM_offset_0_alias,@"STO_CUDA_RESERVED_SHARED STV_DEFAULT"
__nv_reservedSMEM_offset_0_alias:
	.zero		0
	.zero		64


//--------------------- .nv.constant0._Z14convolution_1dPiS_i --------------------------
	.section	.nv.constant0._Z14convolution_1dPiS_i,"a",@progbits
	.sectionflags	@""
	.align	4
.nv.constant0._Z14convolution_1dPiS_i:
	.zero		916


//--------------------- SYMBOLS --------------------------

	.type		.nv.reservedSmem.offset0,@object
	.size		.nv.reservedSmem.offset0,0x4
